//
// Generated by NVIDIA NVVM Compiler
//
// Compiler Build ID: CL-36424714
// Cuda compilation tools, release 13.0, V13.0.88
// Based on NVVM 20.0.0
//

.version 9.0
.target sm_100
.address_size 64

	// .globl	_Z6kernelPi
.extern .func  (.param .b32 func_retval0) vprintf
(
	.param .b64 vprintf_param_0,
	.param .b64 vprintf_param_1
)
;
.global .align 1 .b8 $str[69] = {98, 108, 111, 99, 107, 105, 100, 120, 46, 120, 58, 32, 37, 100, 32, 98, 108, 111, 99, 107, 105, 100, 120, 46, 121, 58, 32, 37, 100, 32, 116, 104, 114, 101, 97, 100, 105, 100, 120, 46, 120, 58, 37, 100, 32, 116, 104, 114, 101, 97, 100, 105, 100, 46, 121, 58, 37, 100, 32, 118, 97, 108, 117, 101, 58, 37, 100, 10};

.visible .entry _Z6kernelPi(
	.param .u64 .ptr .align 1 _Z6kernelPi_param_0
)
{
	.local .align 8 .b8 	__local_depot0[24];
	.reg .b64 	%SP;
	.reg .b64 	%SPL;
	.reg .b32 	%r<15>;
	.reg .b64 	%rd<9>;

	mov.u64 	%SPL, __local_depot0;
	cvta.local.u64 	%SP, %SPL;
	ld.param.u64 	%rd1, [_Z6kernelPi_param_0];
	cvta.to.global.u64 	%rd2, %rd1;
	add.u64 	%rd3, %SP, 0;
	add.u64 	%rd4, %SPL, 0;
	mov.u32 	%r1, %ntid.x;
	mov.u32 	%r2, %tid.y;
	mov.u32 	%r3, %tid.x;
	mad.lo.s32 	%r4, %r1, %r2, %r3;
	mov.u32 	%r5, %ntid.y;
	mul.lo.s32 	%r6, %r1, %r5;
	mov.u32 	%r7, %ctaid.x;
	mov.u32 	%r8, %nctaid.x;
	mov.u32 	%r9, %ctaid.y;
	mad.lo.s32 	%r10, %r9, %r8, %r7;
	mad.lo.s32 	%r11, %r6, %r10, %r4;
	mul.wide.s32 	%rd5, %r11, 4;
	add.s64 	%rd6, %rd2, %rd5;
	ld.global.u32 	%r12, [%rd6];
	st.local.v2.u32 	[%rd4], {%r7, %r9};
	st.local.v2.u32 	[%rd4+8], {%r4, %r11};
	st.local.u32 	[%rd4+16], %r12;
	mov.u64 	%rd7, $str;
	cvta.global.u64 	%rd8, %rd7;
	{ // callseq 0, 0
	.param .b64 param0;
	st.param.b64 	[param0], %rd8;
	.param .b64 param1;
	st.param.b64 	[param1], %rd3;
	.param .b32 retval0;
	call.uni (retval0), 
	vprintf, 
	(
	param0, 
	param1
	);
	ld.param.b32 	%r13, [retval0];
	} // callseq 0
	ret;

}


// ===== COMPILED SASS (sm_100) =====

	.target	sm_100

	.elftype	@"ET_EXEC"


//--------------------- .note.nv.tkinfo           --------------------------
	.section	.note.nv.tkinfo,"",@"SHT_NOTE"
	.sectionflags	@"SHF_NOTE_NV_TKINFO"
	.tkinfo
        /*0018*/ 	.word	0x00000002
        /*0030*/ 	.string	""
        /*0030*/ 	.string	"ptxas"
        /*0030*/ 	.string	"Cuda compilation tools, release 13.0, V13.0.88"
        /*0030*/ 	.string	"Build cuda_13.0.r13.0/compiler.36424714_0"
        /*0030*/ 	.string	"-arch sm_100 -m 64 "



//--------------------- .note.nv.cuinfo           --------------------------
	.section	.note.nv.cuinfo,"",@"SHT_NOTE"
	.sectionflags	@"SHF_NOTE_NV_CUINFO"
        /*0018*/ 	.short	0x0002
        /*001a*/ 	.short	0x0064
        /*001c*/ 	.short	0x0082
	.zero		2


//--------------------- .nv.info                  --------------------------
	.section	.nv.info,"",@"SHT_CUDA_INFO"
	.align	4


	//----- nvinfo : EIATTR_REGCOUNT
	.align		4
        /*0000*/ 	.byte	0x04, 0x2f
        /*0002*/ 	.short	(.L_2 - .L_1)
	.align		4
.L_1:
        /*0004*/ 	.word	index@(_Z6kernelPi)
        /*0008*/ 	.word	0x00000018


	//----- nvinfo : EIATTR_FRAME_SIZE
	.align		4
.L_2:
        /*000c*/ 	.byte	0x04, 0x11
        /*000e*/ 	.short	(.L_4 - .L_3)
	.align		4
.L_3:
        /*0010*/ 	.word	index@(_Z6kernelPi)
        /*0014*/ 	.word	0x00000018


	//----- nvinfo : EIATTR_MIN_STACK_SIZE
	.align		4
.L_4:
        /*0018*/ 	.byte	0x04, 0x12
        /*001a*/ 	.short	(.L_6 - .L_5)
	.align		4
.L_5:
        /*001c*/ 	.word	index@(_Z6kernelPi)
        /*0020*/ 	.word	0x00000018
.L_6:


//--------------------- .nv.compat                --------------------------
	.section	.nv.compat,"",@"SHT_CUDA_COMPAT_INFO"
	.align	4
        /*0000*/ 	.byte	0x02, 0x09, 0x00, 0x00, 0x02, 0x02, 0x01, 0x00, 0x02, 0x05, 0x05, 0x00, 0x03, 0x07, 0x01, 0x01
        /*0010*/ 	.byte	0x02, 0x03, 0x00, 0x00, 0x02, 0x06, 0x01, 0x00, 0x04, 0x0b, 0x08, 0x00, 0x09, 0x00, 0x00, 0x00
        /*0020*/ 	.byte	0x00, 0x00, 0x00, 0x00


//--------------------- .nv.info._Z6kernelPi      --------------------------
	.section	.nv.info._Z6kernelPi,"",@"SHT_CUDA_INFO"
	.sectionflags	@""
	.align	4


	//----- nvinfo : EIATTR_CUDA_API_VERSION
	.align		4
        /*0000*/ 	.byte	0x04, 0x37
        /*0002*/ 	.short	(.L_8 - .L_7)
.L_7:
        /*0004*/ 	.word	0x00000082


	//----- nvinfo : EIATTR_KPARAM_INFO
	.align		4
.L_8:
        /*0008*/ 	.byte	0x04, 0x17
        /*000a*/ 	.short	(.L_10 - .L_9)
.L_9:
        /*000c*/ 	.word	0x00000000
        /*0010*/ 	.short	0x0000
        /*0012*/ 	.short	0x0000
        /*0014*/ 	.byte	0x00, 0xf5, 0x21, 0x00


	//----- nvinfo : EIATTR_SPARSE_MMA_MASK
	.align		4
.L_10:
        /*0018*/ 	.byte	0x03, 0x50
        /*001a*/ 	.short	0x0000


	//----- nvinfo : EIATTR_MAXREG_COUNT
	.align		4
        /*001c*/ 	.byte	0x03, 0x1b
        /*001e*/ 	.short	0x00ff


	//----- nvinfo : EIATTR_EXTERNS
	.align		4
        /*0020*/ 	.byte	0x04, 0x0f
        /*0022*/ 	.short	(.L_12 - .L_11)


	//   ....[0]....
	.align		4
.L_11:
        /*0024*/ 	.word	index@(vprintf)


	//----- nvinfo : EIATTR_MERCURY_ISA_VERSION
	.align		4
.L_12:
        /*0028*/ 	.byte	0x03, 0x5f
        /*002a*/ 	.short	0x0101


	//----- nvinfo : EIATTR_VRC_CTA_INIT_COUNT
	.align		4
        /*002c*/ 	.byte	0x02, 0x4a
	.zero		1
	.zero		1


	//----- nvinfo : EIATTR_SYSCALL_OFFSETS
	.align		4
        /*0030*/ 	.byte	0x04, 0x46
        /*0032*/ 	.short	(.L_14 - .L_13)


	//   ....[0]....
.L_13:
        /*0034*/ 	.word	0x000001e0


	//----- nvinfo : EIATTR_EXIT_INSTR_OFFSETS
	.align		4
.L_14:
        /*0038*/ 	.byte	0x04, 0x1c
        /*003a*/ 	.short	(.L_16 - .L_15)


	//   ....[0]....
.L_15:
        /*003c*/ 	.word	0x000001f0


	//----- nvinfo : EIATTR_CBANK_PARAM_SIZE
	.align		4
.L_16:
        /*0040*/ 	.byte	0x03, 0x19
        /*0042*/ 	.short	0x0008


	//----- nvinfo : EIATTR_PARAM_CBANK
	.align		4
        /*0044*/ 	.byte	0x04, 0x0a
        /*0046*/ 	.short	(.L_18 - .L_17)
	.align		4
.L_17:
        /*0048*/ 	.word	index@(.nv.constant0._Z6kernelPi)
        /*004c*/ 	.short	0x0380
        /*004e*/ 	.short	0x0008


	//----- nvinfo : EIATTR_SW_WAR
	.align		4
.L_18:
        /*0050*/ 	.byte	0x04, 0x36
        /*0052*/ 	.short	(.L_20 - .L_19)
.L_19:
        /*0054*/ 	.word	0x00000008
.L_20:


//--------------------- .nv.callgraph             --------------------------
	.section	.nv.callgraph,"",@"SHT_CUDA_CALLGRAPH"
	.align	4
	.sectionentsize	8
	.align		4
        /*0000*/ 	.word	0x00000000
	.align		4
        /*0004*/ 	.word	0xffffffff
	.align		4
        /*0008*/ 	.word	index@(_Z6kernelPi)
	.align		4
        /*000c*/ 	.word	index@(vprintf)
	.align		4
        /*0010*/ 	.word	0x00000000
	.align		4
        /*0014*/ 	.word	0xfffffffe
	.align		4
        /*0018*/ 	.word	0x00000000
	.align		4
        /*001c*/ 	.word	0xfffffffd
	.align		4
        /*0020*/ 	.word	0x00000000
	.align		4
        /*0024*/ 	.word	0xfffffffc


//--------------------- .nv.constant4             --------------------------
	.section	.nv.constant4,"a",@progbits
	.align	8
	.align		8
.nv.constant4:
        /*0000*/ 	.dword	vprintf
	.align		8
        /*0008*/ 	.dword	$str


//--------------------- .text._Z6kernelPi         --------------------------
	.section	.text._Z6kernelPi,"ax",@progbits
	.align	128
        .global         _Z6kernelPi
        .type           _Z6kernelPi,@function
        .size           _Z6kernelPi,(.L_x_2 - _Z6kernelPi)
        .other          _Z6kernelPi,@"STO_CUDA_ENTRY STV_DEFAULT"
_Z6kernelPi:
.text._Z6kernelPi:
[----:B------:R-:W0:Y:S01]  /*0000*/  LDC R1, c[0x0][0x37c] ;  /* 0x0000df00ff017b82 */ /* 0x000e220000000800 */
[----:B------:R-:W1:Y:S01]  /*0010*/  S2R R2, SR_TID.Y ;  /* 0x0000000000027919 */ /* 0x000e620000002200 */
[----:B------:R-:W2:Y:S06]  /*0020*/  LDCU UR5, c[0x0][0x2fc] ;  /* 0x00005f80ff0577ac */ /* 0x000eac0008000800 */
[----:B------:R-:W3:Y:S01]  /*0030*/  LDC.64 R8, c[0x0][0x380] ;  /* 0x0000e000ff087b82 */ /* 0x000ee20000000a00 */
[----:B0-----:R-:W-:Y:S01]  /*0040*/  IADD3 R1, PT, PT, R1, -0x18, RZ ;  /* 0xffffffe801017810 */ /* 0x001fe20007ffe0ff */
[----:B------:R-:W1:Y:S01]  /*0050*/  S2R R3, SR_TID.X ;  /* 0x0000000000037919 */ /* 0x000e620000002100 */
[----:B------:R-:W0:Y:S01]  /*0060*/  LDCU UR8, c[0x0][0x360] ;  /* 0x00006c00ff0877ac */ /* 0x000e220008000800 */
[----:B------:R-:W4:Y:S01]  /*0070*/  S2R R12, SR_CTAID.X ;  /* 0x00000000000c7919 */ /* 0x000f220000002500 */
[----:B------:R-:W0:Y:S01]  /*0080*/  LDCU UR4, c[0x0][0x364] ;  /* 0x00006c80ff0477ac */ /* 0x000e220008000800 */
[----:B------:R-:W4:Y:S01]  /*0090*/  S2R R13, SR_CTAID.Y ;  /* 0x00000000000d7919 */ /* 0x000f220000002600 */
[----:B------:R-:W4:Y:S01]  /*00a0*/  LDCU UR9, c[0x0][0x370] ;  /* 0x00006e00ff0977ac */ /* 0x000f220008000800 */
[----:B------:R-:W5:Y:S01]  /*00b0*/  LDCU.64 UR6, c[0x0][0x358] ;  /* 0x00006b00ff0677ac */ /* 0x000f620008000a00 */
[----:B0-----:R-:W-:-:S02]  /*00c0*/  UIMAD UR4, UR8, UR4, URZ ;  /* 0x00000004080472a4 */ /* 0x001fc4000f8e02ff */
[----:B-1----:R-:W-:Y:S02]  /*00d0*/  IMAD R2, R2, UR8, R3 ;  /* 0x0000000802027c24 */ /* 0x002fe4000f8e0203 */
[----:B----4-:R-:W-:-:S04]  /*00e0*/  IMAD R3, R13, UR9, R12 ;  /* 0x000000090d037c24 */ /* 0x010fc8000f8e020c */
[----:B------:R-:W-:-:S04]  /*00f0*/  IMAD R3, R3, UR4, R2 ;  /* 0x0000000403037c24 */ /* 0x000fc8000f8e0202 */
[----:B---3--:R-:W-:-:S06]  /*0100*/  IMAD.WIDE R8, R3, 0x4, R8 ;  /* 0x0000000403087825 */ /* 0x008fcc00078e0208 */
[----:B-----5:R-:W3:Y:S01]  /*0110*/  LDG.E R8, desc[UR6][R8.64] ;  /* 0x0000000608087981 */ /* 0x020ee2000c1e1900 */
[----:B------:R-:W-:Y:S01]  /*0120*/  MOV R0, 0x0 ;  /* 0x0000000000007802 */ /* 0x000fe20000000f00 */
[----:B------:R-:W0:Y:S02]  /*0130*/  LDCU UR4, c[0x0][0x2f8] ;  /* 0x00005f00ff0477ac */ /* 0x000e240008000800 */
[----:B------:R1:W-:Y:S01]  /*0140*/  STL.64 [R1], R12 ;  /* 0x0000000c01007387 */ /* 0x0003e20000100a00 */
[----:B------:R1:W4:Y:S01]  /*0150*/  LDC.64 R10, c[0x4][R0] ;  /* 0x01000000000a7b82 */ /* 0x0003220000000a00 */
[----:B------:R-:W5:Y:S02]  /*0160*/  LDCU.64 UR6, c[0x4][0x8] ;  /* 0x01000100ff0677ac */ /* 0x000f640008000a00 */
[----:B------:R1:W-:Y:S01]  /*0170*/  STL.64 [R1+0x8], R2 ;  /* 0x0000080201007387 */ /* 0x0003e20000100a00 */
[----:B0-----:R-:W-:Y:S02]  /*0180*/  IADD3 R6, P0, PT, R1, UR4, RZ ;  /* 0x0000000401067c10 */ /* 0x001fe4000ff1e0ff */
[----:B-----5:R-:W-:-:S02]  /*0190*/  MOV R4, UR6 ;  /* 0x0000000600047c02 */ /* 0x020fc40008000f00 */
[----:B------:R-:W-:Y:S02]  /*01a0*/  MOV R5, UR7 ;  /* 0x0000000700057c02 */ /* 0x000fe40008000f00 */
[----:B--2---:R-:W-:Y:S01]  /*01b0*/  IADD3.X R7, PT, PT, RZ, UR5, RZ, P0, !PT ;  /* 0x00000005ff077c10 */ /* 0x004fe200087fe4ff */
[----:B---34-:R1:W-:Y:S06]  /*01c0*/  STL [R1+0x10], R8 ;  /* 0x0000100801007387 */ /* 0x0183ec0000100800 */
[----:B------:R-:W-:-:S07]  /*01d0*/  LEPC R20, `(.L_x_0) ;  /* 0x000000001014794e */ /* 0x000fce0000000000 */
[----:B-1----:R-:W-:Y:S05]  /*01e0*/  CALL.ABS.NOINC R10 ;  /* 0x000000000a007343 */ /* 0x002fea0003c00000 */
.L_x_0:
[----:B------:R-:W-:Y:S05]  /*01f0*/  EXIT ;  /* 0x000000000000794d */ /* 0x000fea0003800000 */
.L_x_1:
[----:B------:R-:W-:-:S00]  /*0200*/  BRA `(.L_x_1) ;  /* 0xfffffffc00fc7947 */ /* 0x000fc0000383ffff */
[----:B------:R-:W-:-:S00]  /*0210*/  NOP ;  /* 0x0000000000007918 */ /* 0x000fc00000000000 */
        /* <DEDUP_REMOVED lines=14> */
.L_x_2:


//--------------------- .nv.global.init           --------------------------
	.section	.nv.global.init,"aw",@progbits
.nv.global.init:
	.type		$str,@object
	.size		$str,(.L_0 - $str)
$str:
        /*0000*/ 	.byte	0x62, 0x6c, 0x6f, 0x63, 0x6b, 0x69, 0x64, 0x78, 0x2e, 0x78, 0x3a, 0x20, 0x25, 0x64, 0x20, 0x62
        /*0010*/ 	.byte	0x6c, 0x6f, 0x63, 0x6b, 0x69, 0x64, 0x78, 0x2e, 0x79, 0x3a, 0x20, 0x25, 0x64, 0x20, 0x74, 0x68
        /*0020*/ 	.byte	0x72, 0x65, 0x61, 0x64, 0x69, 0x64, 0x78, 0x2e, 0x78, 0x3a, 0x25, 0x64, 0x20, 0x74, 0x68, 0x72
        /*0030*/ 	.byte	0x65, 0x61, 0x64, 0x69, 0x64, 0x2e, 0x79, 0x3a, 0x25, 0x64, 0x20, 0x76, 0x61, 0x6c, 0x75, 0x65
        /*0040*/ 	.byte	0x3a, 0x25, 0x64, 0x0a, 0x00
.L_0:


//--------------------- .nv.shared.reserved.0     --------------------------
	.section	.nv.shared.reserved.0,"aw",@nobits
	.weak		__nv_reservedSMEM_offset_0_alias
	.size		__nv_reservedSMEM_offset_0_alias, 0, 64
	.other		__nv_reservedSMEM_offset_0_alias,@"STO_CUDA_RESERVED_SHARED STV_DEFAULT"
__nv_reservedSMEM_offset_0_alias:
	.zero		0
	.zero		64


//--------------------- .nv.constant0._Z6kernelPi --------------------------
	.section	.nv.constant0._Z6kernelPi,"a",@progbits
	.sectionflags	@""
	.align	4
.nv.constant0._Z6kernelPi:
	.zero		904


//--------------------- SYMBOLS --------------------------

	.type		.nv.reservedSmem.offset0,@object
	.size		.nv.reservedSmem.offset0,0x4
	.type		vprintf,@function
